//
// Generated by NVIDIA NVVM Compiler
//
// Compiler Build ID: CL-36424714
// Cuda compilation tools, release 13.0, V13.0.88
// Based on NVVM 20.0.0
//

.version 9.0
.target sm_100
.address_size 64

	// .globl	_Z26matrixMultiplicationKernelPfS_S_iii

.visible .entry _Z26matrixMultiplicationKernelPfS_S_iii(
	.param .u64 .ptr .align 1 _Z26matrixMultiplicationKernelPfS_S_iii_param_0,
	.param .u64 .ptr .align 1 _Z26matrixMultiplicationKernelPfS_S_iii_param_1,
	.param .u64 .ptr .align 1 _Z26matrixMultiplicationKernelPfS_S_iii_param_2,
	.param .u32 _Z26matrixMultiplicationKernelPfS_S_iii_param_3,
	.param .u32 _Z26matrixMultiplicationKernelPfS_S_iii_param_4,
	.param .u32 _Z26matrixMultiplicationKernelPfS_S_iii_param_5
)
{
	.reg .pred 	%p<13>;
	.reg .b32 	%r<81>;
	.reg .b32 	%f<65>;
	.reg .b64 	%rd<40>;

	ld.param.u64 	%rd5, [_Z26matrixMultiplicationKernelPfS_S_iii_param_0];
	ld.param.u64 	%rd6, [_Z26matrixMultiplicationKernelPfS_S_iii_param_1];
	ld.param.u64 	%rd4, [_Z26matrixMultiplicationKernelPfS_S_iii_param_2];
	ld.param.u32 	%r34, [_Z26matrixMultiplicationKernelPfS_S_iii_param_3];
	ld.param.u32 	%r32, [_Z26matrixMultiplicationKernelPfS_S_iii_param_4];
	ld.param.u32 	%r35, [_Z26matrixMultiplicationKernelPfS_S_iii_param_5];
	cvta.to.global.u64 	%rd1, %rd6;
	cvta.to.global.u64 	%rd2, %rd5;
	mov.u32 	%r36, %ctaid.x;
	mov.u32 	%r37, %ntid.x;
	mov.u32 	%r38, %tid.x;
	mad.lo.s32 	%r1, %r36, %r37, %r38;
	mov.u32 	%r39, %ctaid.y;
	mov.u32 	%r40, %ntid.y;
	mov.u32 	%r41, %tid.y;
	mad.lo.s32 	%r42, %r39, %r40, %r41;
	setp.ge.s32 	%p1, %r1, %r34;
	setp.ge.s32 	%p2, %r42, %r35;
	or.pred  	%p3, %p1, %p2;
	@%p3 bra 	$L__BB0_15;
	setp.lt.s32 	%p4, %r32, 1;
	mov.f32 	%f64, 0f00000000;
	@%p4 bra 	$L__BB0_14;
	mul.lo.s32 	%r3, %r32, %r1;
	and.b32  	%r4, %r32, 7;
	setp.lt.u32 	%p5, %r32, 8;
	mov.b32 	%r75, 0;
	mov.u32 	%r80, %r75;
	@%p5 bra 	$L__BB0_5;
	and.b32  	%r75, %r32, 2147483640;
	neg.s32 	%r69, %r75;
	shl.b32 	%r7, %r35, 3;
	add.s64 	%rd3, %rd2, 16;
	mov.b32 	%r80, 0;
	mul.wide.s32 	%rd11, %r35, 4;
	mov.u32 	%r67, %r3;
	mov.u32 	%r68, %r42;
$L__BB0_4:
	.pragma "nounroll";
	mul.wide.s32 	%rd7, %r67, 4;
	add.s64 	%rd8, %rd3, %rd7;
	ld.global.f32 	%f4, [%rd8+-16];
	mul.wide.s32 	%rd9, %r68, 4;
	add.s64 	%rd10, %rd1, %rd9;
	ld.global.f32 	%f5, [%rd10];
	cvt.rn.f32.s32 	%f6, %r80;
	fma.rn.f32 	%f7, %f4, %f5, %f6;
	cvt.rzi.s32.f32 	%r46, %f7;
	ld.global.f32 	%f8, [%rd8+-12];
	add.s64 	%rd12, %rd10, %rd11;
	ld.global.f32 	%f9, [%rd12];
	cvt.rn.f32.s32 	%f10, %r46;
	fma.rn.f32 	%f11, %f8, %f9, %f10;
	cvt.rzi.s32.f32 	%r47, %f11;
	ld.global.f32 	%f12, [%rd8+-8];
	add.s64 	%rd13, %rd12, %rd11;
	ld.global.f32 	%f13, [%rd13];
	cvt.rn.f32.s32 	%f14, %r47;
	fma.rn.f32 	%f15, %f12, %f13, %f14;
	cvt.rzi.s32.f32 	%r48, %f15;
	ld.global.f32 	%f16, [%rd8+-4];
	add.s64 	%rd14, %rd13, %rd11;
	ld.global.f32 	%f17, [%rd14];
	cvt.rn.f32.s32 	%f18, %r48;
	fma.rn.f32 	%f19, %f16, %f17, %f18;
	cvt.rzi.s32.f32 	%r49, %f19;
	ld.global.f32 	%f20, [%rd8];
	add.s64 	%rd15, %rd14, %rd11;
	ld.global.f32 	%f21, [%rd15];
	cvt.rn.f32.s32 	%f22, %r49;
	fma.rn.f32 	%f23, %f20, %f21, %f22;
	cvt.rzi.s32.f32 	%r50, %f23;
	ld.global.f32 	%f24, [%rd8+4];
	add.s64 	%rd16, %rd15, %rd11;
	ld.global.f32 	%f25, [%rd16];
	cvt.rn.f32.s32 	%f26, %r50;
	fma.rn.f32 	%f27, %f24, %f25, %f26;
	cvt.rzi.s32.f32 	%r51, %f27;
	ld.global.f32 	%f28, [%rd8+8];
	add.s64 	%rd17, %rd16, %rd11;
	ld.global.f32 	%f29, [%rd17];
	cvt.rn.f32.s32 	%f30, %r51;
	fma.rn.f32 	%f31, %f28, %f29, %f30;
	cvt.rzi.s32.f32 	%r52, %f31;
	ld.global.f32 	%f32, [%rd8+12];
	add.s64 	%rd18, %rd17, %rd11;
	ld.global.f32 	%f33, [%rd18];
	cvt.rn.f32.s32 	%f34, %r52;
	fma.rn.f32 	%f35, %f32, %f33, %f34;
	cvt.rzi.s32.f32 	%r80, %f35;
	add.s32 	%r69, %r69, 8;
	add.s32 	%r68, %r68, %r7;
	add.s32 	%r67, %r67, 8;
	setp.ne.s32 	%p6, %r69, 0;
	@%p6 bra 	$L__BB0_4;
$L__BB0_5:
	setp.eq.s32 	%p7, %r4, 0;
	@%p7 bra 	$L__BB0_13;
	and.b32  	%r19, %r32, 3;
	setp.lt.u32 	%p8, %r4, 4;
	@%p8 bra 	$L__BB0_8;
	add.s32 	%r54, %r75, %r3;
	mul.wide.s32 	%rd19, %r54, 4;
	add.s64 	%rd20, %rd2, %rd19;
	ld.global.f32 	%f36, [%rd20];
	mad.lo.s32 	%r55, %r75, %r35, %r42;
	mul.wide.s32 	%rd21, %r55, 4;
	add.s64 	%rd22, %rd1, %rd21;
	ld.global.f32 	%f37, [%rd22];
	cvt.rn.f32.s32 	%f38, %r80;
	fma.rn.f32 	%f39, %f36, %f37, %f38;
	cvt.rzi.s32.f32 	%r56, %f39;
	ld.global.f32 	%f40, [%rd20+4];
	mul.wide.s32 	%rd23, %r35, 4;
	add.s64 	%rd24, %rd22, %rd23;
	ld.global.f32 	%f41, [%rd24];
	cvt.rn.f32.s32 	%f42, %r56;
	fma.rn.f32 	%f43, %f40, %f41, %f42;
	cvt.rzi.s32.f32 	%r57, %f43;
	ld.global.f32 	%f44, [%rd20+8];
	add.s64 	%rd25, %rd24, %rd23;
	ld.global.f32 	%f45, [%rd25];
	cvt.rn.f32.s32 	%f46, %r57;
	fma.rn.f32 	%f47, %f44, %f45, %f46;
	cvt.rzi.s32.f32 	%r58, %f47;
	ld.global.f32 	%f48, [%rd20+12];
	add.s64 	%rd26, %rd25, %rd23;
	ld.global.f32 	%f49, [%rd26];
	cvt.rn.f32.s32 	%f50, %r58;
	fma.rn.f32 	%f51, %f48, %f49, %f50;
	cvt.rzi.s32.f32 	%r80, %f51;
	add.s32 	%r75, %r75, 4;
$L__BB0_8:
	setp.eq.s32 	%p9, %r19, 0;
	@%p9 bra 	$L__BB0_13;
	setp.eq.s32 	%p10, %r19, 1;
	@%p10 bra 	$L__BB0_11;
	add.s32 	%r60, %r75, %r3;
	mul.wide.s32 	%rd27, %r60, 4;
	add.s64 	%rd28, %rd2, %rd27;
	ld.global.f32 	%f52, [%rd28];
	mad.lo.s32 	%r61, %r75, %r35, %r42;
	mul.wide.s32 	%rd29, %r61, 4;
	add.s64 	%rd30, %rd1, %rd29;
	ld.global.f32 	%f53, [%rd30];
	cvt.rn.f32.s32 	%f54, %r80;
	fma.rn.f32 	%f55, %f52, %f53, %f54;
	cvt.rzi.s32.f32 	%r62, %f55;
	ld.global.f32 	%f56, [%rd28+4];
	mul.wide.s32 	%rd31, %r35, 4;
	add.s64 	%rd32, %rd30, %rd31;
	ld.global.f32 	%f57, [%rd32];
	cvt.rn.f32.s32 	%f58, %r62;
	fma.rn.f32 	%f59, %f56, %f57, %f58;
	cvt.rzi.s32.f32 	%r80, %f59;
	add.s32 	%r75, %r75, 2;
$L__BB0_11:
	and.b32  	%r63, %r32, 1;
	setp.eq.b32 	%p11, %r63, 1;
	not.pred 	%p12, %p11;
	@%p12 bra 	$L__BB0_13;
	add.s32 	%r64, %r75, %r3;
	mul.wide.s32 	%rd33, %r64, 4;
	add.s64 	%rd34, %rd2, %rd33;
	ld.global.f32 	%f60, [%rd34];
	mad.lo.s32 	%r65, %r75, %r35, %r42;
	mul.wide.s32 	%rd35, %r65, 4;
	add.s64 	%rd36, %rd1, %rd35;
	ld.global.f32 	%f61, [%rd36];
	cvt.rn.f32.s32 	%f62, %r80;
	fma.rn.f32 	%f63, %f60, %f61, %f62;
	cvt.rzi.s32.f32 	%r80, %f63;
$L__BB0_13:
	cvt.rn.f32.s32 	%f64, %r80;
$L__BB0_14:
	mad.lo.s32 	%r66, %r35, %r1, %r42;
	cvta.to.global.u64 	%rd37, %rd4;
	mul.wide.s32 	%rd38, %r66, 4;
	add.s64 	%rd39, %rd37, %rd38;
	st.global.f32 	[%rd39], %f64;
$L__BB0_15:
	ret;

}


// ===== COMPILED SASS (sm_100) =====

	.target	sm_100

	.elftype	@"ET_EXEC"


//--------------------- .note.nv.tkinfo           --------------------------
	.section	.note.nv.tkinfo,"",@"SHT_NOTE"
	.sectionflags	@"SHF_NOTE_NV_TKINFO"
	.tkinfo
        /*0018*/ 	.word	0x00000002
        /*0030*/ 	.string	""
        /*0030*/ 	.string	"ptxas"
        /*0030*/ 	.string	"Cuda compilation tools, release 13.0, V13.0.88"
        /*0030*/ 	.string	"Build cuda_13.0.r13.0/compiler.36424714_0"
        /*0030*/ 	.string	"-arch sm_100 -m 64 "



//--------------------- .note.nv.cuinfo           --------------------------
	.section	.note.nv.cuinfo,"",@"SHT_NOTE"
	.sectionflags	@"SHF_NOTE_NV_CUINFO"
        /*0018*/ 	.short	0x0002
        /*001a*/ 	.short	0x0064
        /*001c*/ 	.short	0x0082
	.zero		2


//--------------------- .nv.info                  --------------------------
	.section	.nv.info,"",@"SHT_CUDA_INFO"
	.align	4


	//----- nvinfo : EIATTR_REGCOUNT
	.align		4
        /*0000*/ 	.byte	0x04, 0x2f
        /*0002*/ 	.short	(.L_1 - .L_0)
	.align		4
.L_0:
        /*0004*/ 	.word	index@(_Z26matrixMultiplicationKernelPfS_S_iii)
        /*0008*/ 	.word	0x00000020


	//----- nvinfo : EIATTR_FRAME_SIZE
	.align		4
.L_1:
        /*000c*/ 	.byte	0x04, 0x11
        /*000e*/ 	.short	(.L_3 - .L_2)
	.align		4
.L_2:
        /*0010*/ 	.word	index@(_Z26matrixMultiplicationKernelPfS_S_iii)
        /*0014*/ 	.word	0x00000000


	//----- nvinfo : EIATTR_MIN_STACK_SIZE
	.align		4
.L_3:
        /*0018*/ 	.byte	0x04, 0x12
        /*001a*/ 	.short	(.L_5 - .L_4)
	.align		4
.L_4:
        /*001c*/ 	.word	index@(_Z26matrixMultiplicationKernelPfS_S_iii)
        /*0020*/ 	.word	0x00000000
.L_5:


//--------------------- .nv.compat                --------------------------
	.section	.nv.compat,"",@"SHT_CUDA_COMPAT_INFO"
	.align	4
        /*0000*/ 	.byte	0x02, 0x09, 0x00, 0x00, 0x02, 0x02, 0x01, 0x00, 0x02, 0x05, 0x05, 0x00, 0x03, 0x07, 0x01, 0x01
        /*0010*/ 	.byte	0x02, 0x03, 0x00, 0x00, 0x02, 0x06, 0x01, 0x00, 0x04, 0x0b, 0x08, 0x00, 0x09, 0x00, 0x00, 0x00
        /*0020*/ 	.byte	0x00, 0x00, 0x00, 0x00


//--------------------- .nv.info._Z26matrixMultiplicationKernelPfS_S_iii --------------------------
	.section	.nv.info._Z26matrixMultiplicationKernelPfS_S_iii,"",@"SHT_CUDA_INFO"
	.sectionflags	@""
	.align	4


	//----- nvinfo : EIATTR_CUDA_API_VERSION
	.align		4
        /*0000*/ 	.byte	0x04, 0x37
        /*0002*/ 	.short	(.L_7 - .L_6)
.L_6:
        /*0004*/ 	.word	0x00000082


	//----- nvinfo : EIATTR_KPARAM_INFO
	.align		4
.L_7:
        /*0008*/ 	.byte	0x04, 0x17
        /*000a*/ 	.short	(.L_9 - .L_8)
.L_8:
        /*000c*/ 	.word	0x00000000
        /*0010*/ 	.short	0x0005
        /*0012*/ 	.short	0x0020
        /*0014*/ 	.byte	0x00, 0xf0, 0x11, 0x00


	//----- nvinfo : EIATTR_KPARAM_INFO
	.align		4
.L_9:
        /*0018*/ 	.byte	0x04, 0x17
        /*001a*/ 	.short	(.L_11 - .L_10)
.L_10:
        /*001c*/ 	.word	0x00000000
        /*0020*/ 	.short	0x0004
        /*0022*/ 	.short	0x001c
        /*0024*/ 	.byte	0x00, 0xf0, 0x11, 0x00


	//----- nvinfo : EIATTR_KPARAM_INFO
	.align		4
.L_11:
        /*0028*/ 	.byte	0x04, 0x17
        /*002a*/ 	.short	(.L_13 - .L_12)
.L_12:
        /*002c*/ 	.word	0x00000000
        /*0030*/ 	.short	0x0003
        /*0032*/ 	.short	0x0018
        /*0034*/ 	.byte	0x00, 0xf0, 0x11, 0x00


	//----- nvinfo : EIATTR_KPARAM_INFO
	.align		4
.L_13:
        /*0038*/ 	.byte	0x04, 0x17
        /*003a*/ 	.short	(.L_15 - .L_14)
.L_14:
        /*003c*/ 	.word	0x00000000
        /*0040*/ 	.short	0x0002
        /*0042*/ 	.short	0x0010
        /*0044*/ 	.byte	0x00, 0xf5, 0x21, 0x00


	//----- nvinfo : EIATTR_KPARAM_INFO
	.align		4
.L_15:
        /*0048*/ 	.byte	0x04, 0x17
        /*004a*/ 	.short	(.L_17 - .L_16)
.L_16:
        /*004c*/ 	.word	0x00000000
        /*0050*/ 	.short	0x0001
        /*0052*/ 	.short	0x0008
        /*0054*/ 	.byte	0x00, 0xf5, 0x21, 0x00


	//----- nvinfo : EIATTR_KPARAM_INFO
	.align		4
.L_17:
        /*0058*/ 	.byte	0x04, 0x17
        /*005a*/ 	.short	(.L_19 - .L_18)
.L_18:
        /*005c*/ 	.word	0x00000000
        /*0060*/ 	.short	0x0000
        /*0062*/ 	.short	0x0000
        /*0064*/ 	.byte	0x00, 0xf5, 0x21, 0x00


	//----- nvinfo : EIATTR_SPARSE_MMA_MASK
	.align		4
.L_19:
        /*0068*/ 	.byte	0x03, 0x50
        /*006a*/ 	.short	0x0000


	//----- nvinfo : EIATTR_MAXREG_COUNT
	.align		4
        /*006c*/ 	.byte	0x03, 0x1b
        /*006e*/ 	.short	0x00ff


	//----- nvinfo : EIATTR_MERCURY_ISA_VERSION
	.align		4
        /*0070*/ 	.byte	0x03, 0x5f
        /*0072*/ 	.short	0x0101


	//----- nvinfo : EIATTR_VRC_CTA_INIT_COUNT
	.align		4
        /*0074*/ 	.byte	0x02, 0x4a
	.zero		1
	.zero		1


	//----- nvinfo : EIATTR_EXIT_INSTR_OFFSETS
	.align		4
        /*0078*/ 	.byte	0x04, 0x1c
        /*007a*/ 	.short	(.L_21 - .L_20)


	//   ....[0]....
.L_20:
        /*007c*/ 	.word	0x000000d0


	//   ....[1]....
        /*0080*/ 	.word	0x00000a40


	//----- nvinfo : EIATTR_CBANK_PARAM_SIZE
	.align		4
.L_21:
        /*0084*/ 	.byte	0x03, 0x19
        /*0086*/ 	.short	0x0024


	//----- nvinfo : EIATTR_PARAM_CBANK
	.align		4
        /*0088*/ 	.byte	0x04, 0x0a
        /*008a*/ 	.short	(.L_23 - .L_22)
	.align		4
.L_22:
        /*008c*/ 	.word	index@(.nv.constant0._Z26matrixMultiplicationKernelPfS_S_iii)
        /*0090*/ 	.short	0x0380
        /*0092*/ 	.short	0x0024


	//----- nvinfo : EIATTR_SW_WAR
	.align		4
.L_23:
        /*0094*/ 	.byte	0x04, 0x36
        /*0096*/ 	.short	(.L_25 - .L_24)
.L_24:
        /*0098*/ 	.word	0x00000008
.L_25:


//--------------------- .nv.callgraph             --------------------------
	.section	.nv.callgraph,"",@"SHT_CUDA_CALLGRAPH"
	.align	4
	.sectionentsize	8
	.align		4
        /*0000*/ 	.word	0x00000000
	.align		4
        /*0004*/ 	.word	0xffffffff
	.align		4
        /*0008*/ 	.word	0x00000000
	.align		4
        /*000c*/ 	.word	0xfffffffe
	.align		4
        /*0010*/ 	.word	0x00000000
	.align		4
        /*0014*/ 	.word	0xfffffffd
	.align		4
        /*0018*/ 	.word	0x00000000
	.align		4
        /*001c*/ 	.word	0xfffffffc


//--------------------- .text._Z26matrixMultiplicationKernelPfS_S_iii --------------------------
	.section	.text._Z26matrixMultiplicationKernelPfS_S_iii,"ax",@progbits
	.align	128
        .global         _Z26matrixMultiplicationKernelPfS_S_iii
        .type           _Z26matrixMultiplicationKernelPfS_S_iii,@function
        .size           _Z26matrixMultiplicationKernelPfS_S_iii,(.L_x_6 - _Z26matrixMultiplicationKernelPfS_S_iii)
        .other          _Z26matrixMultiplicationKernelPfS_S_iii,@"STO_CUDA_ENTRY STV_DEFAULT"
_Z26matrixMultiplicationKernelPfS_S_iii:
.text._Z26matrixMultiplicationKernelPfS_S_iii:
[----:B------:R-:W-:Y:S01]  /*0000*/  LDC R1, c[0x0][0x37c] ;  /* 0x0000df00ff017b82 */ /* 0x000fe20000000800 */
[----:B------:R-:W0:Y:S07]  /*0010*/  S2R R4, SR_TID.Y ;  /* 0x0000000000047919 */ /* 0x000e2e0000002200 */
[----:B------:R-:W1:Y:S01]  /*0020*/  LDC R2, c[0x0][0x360] ;  /* 0x0000d800ff027b82 */ /* 0x000e620000000800 */
[----:B------:R-:W2:Y:S01]  /*0030*/  LDCU UR6, c[0x0][0x398] ;  /* 0x00007300ff0677ac */ /* 0x000ea20008000800 */
[----:B------:R-:W1:Y:S06]  /*0040*/  S2R R5, SR_TID.X ;  /* 0x0000000000057919 */ /* 0x000e6c0000002100 */
[----:B------:R-:W0:Y:S08]  /*0050*/  S2UR UR5, SR_CTAID.Y ;  /* 0x00000000000579c3 */ /* 0x000e300000002600 */
[----:B------:R-:W0:Y:S08]  /*0060*/  LDC R3, c[0x0][0x364] ;  /* 0x0000d900ff037b82 */ /* 0x000e300000000800 */
[----:B------:R-:W1:Y:S08]  /*0070*/  S2UR UR4, SR_CTAID.X ;  /* 0x00000000000479c3 */ /* 0x000e700000002500 */
[----:B------:R-:W3:Y:S01]  /*0080*/  LDC R0, c[0x0][0x3a0] ;  /* 0x0000e800ff007b82 */ /* 0x000ee20000000800 */
[----:B0-----:R-:W-:-:S02]  /*0090*/  IMAD R3, R3, UR5, R4 ;  /* 0x0000000503037c24 */ /* 0x001fc4000f8e0204 */
[----:B-1----:R-:W-:-:S03]  /*00a0*/  IMAD R2, R2, UR4, R5 ;  /* 0x0000000402027c24 */ /* 0x002fc6000f8e0205 */
[----:B---3--:R-:W-:-:S04]  /*00b0*/  ISETP.GE.AND P0, PT, R3, R0, PT ;  /* 0x000000000300720c */ /* 0x008fc80003f06270 */
[----:B--2---:R-:W-:-:S13]  /*00c0*/  ISETP.GE.OR P0, PT, R2, UR6, P0 ;  /* 0x0000000602007c0c */ /* 0x004fda0008706670 */
[----:B------:R-:W-:Y:S05]  /*00d0*/  @P0 EXIT ;  /* 0x000000000000094d */ /* 0x000fea0003800000 */
[----:B------:R-:W0:Y:S01]  /*00e0*/  LDC R5, c[0x0][0x39c] ;  /* 0x0000e700ff057b82 */ /* 0x000e220000000800 */
[----:B------:R-:W1:Y:S01]  /*00f0*/  LDCU.64 UR6, c[0x0][0x358] ;  /* 0x00006b00ff0677ac */ /* 0x000e620008000a00 */
[----:B------:R-:W-:Y:S01]  /*0100*/  HFMA2 R7, -RZ, RZ, 0, 0 ;  /* 0x00000000ff077431 */ /* 0x000fe200000001ff */
[----:B0-----:R-:W-:-:S13]  /*0110*/  ISETP.GE.AND P0, PT, R5, 0x1, PT ;  /* 0x000000010500780c */ /* 0x001fda0003f06270 */
[----:B-1----:R-:W-:Y:S05]  /*0120*/  @!P0 BRA `(.L_x_0) ;  /* 0x0000000800348947 */ /* 0x002fea0003800000 */
[C---:B------:R-:W-:Y:S01]  /*0130*/  ISETP.GE.U32.AND P1, PT, R5.reuse, 0x8, PT ;  /* 0x000000080500780c */ /* 0x040fe20003f26070 */
[----:B------:R-:W-:Y:S01]  /*0140*/  IMAD R6, R2, R5, RZ ;  /* 0x0000000502067224 */ /* 0x000fe200078e02ff */
[----:B------:R-:W-:Y:S02]  /*0150*/  LOP3.LUT R4, R5, 0x7, RZ, 0xc0, !PT ;  /* 0x0000000705047812 */ /* 0x000fe400078ec0ff */
[----:B------:R-:W-:Y:S02]  /*0160*/  MOV R7, RZ ;  /* 0x000000ff00077202 */ /* 0x000fe40000000f00 */
[----:B------:R-:W-:Y:S02]  /*0170*/  ISETP.NE.AND P0, PT, R4, RZ, PT ;  /* 0x000000ff0400720c */ /* 0x000fe40003f05270 */
[----:B------:R-:W-:-:S05]  /*0180*/  MOV R20, RZ ;  /* 0x000000ff00147202 */ /* 0x000fca0000000f00 */
[----:B------:R-:W-:Y:S06]  /*0190*/  @!P1 BRA `(.L_x_1) ;  /* 0x0000000400049947 */ /* 0x000fec0003800000 */
[----:B------:R-:W0:Y:S01]  /*01a0*/  LDCU.64 UR4, c[0x0][0x380] ;  /* 0x00007000ff0477ac */ /* 0x000e220008000a00 */
[----:B------:R-:W-:Y:S02]  /*01b0*/  LOP3.LUT R7, R5, 0x7ffffff8, RZ, 0xc0, !PT ;  /* 0x7ffffff805077812 */ /* 0x000fe400078ec0ff */
[----:B------:R-:W-:Y:S02]  /*01c0*/  MOV R20, RZ ;  /* 0x000000ff00147202 */ /* 0x000fe40000000f00 */
[----:B------:R-:W-:Y:S02]  /*01d0*/  MOV R10, R6 ;  /* 0x00000006000a7202 */ /* 0x000fe40000000f00 */
[----:B------:R-:W-:Y:S02]  /*01e0*/  MOV R9, R3 ;  /* 0x0000000300097202 */ /* 0x000fe40000000f00 */
[----:B------:R-:W-:Y:S01]  /*01f0*/  IADD3 R8, PT, PT, -R7, RZ, RZ ;  /* 0x000000ff07087210 */ /* 0x000fe20007ffe1ff */
[----:B0-----:R-:W-:-:S04]  /*0200*/  UIADD3 UR4, UP0, UPT, UR4, 0x10, URZ ;  /* 0x0000001004047890 */ /* 0x001fc8000ff1e0ff */
[----:B------:R-:W-:-:S12]  /*0210*/  UIADD3.X UR5, UPT, UPT, URZ, UR5, URZ, UP0, !UPT ;  /* 0x00000005ff057290 */ /* 0x000fd800087fe4ff */
.L_x_2:
[----:B0-----:R-:W0:Y:S01]  /*0220*/  LDC.64 R28, c[0x0][0x388] ;  /* 0x0000e200ff1c7b82 */ /* 0x001e220000000a00 */
[----:B------:R-:W-:Y:S01]  /*0230*/  MOV R15, UR5 ;  /* 0x00000005000f7c02 */ /* 0x000fe20008000f00 */
[----:B------:R-:W-:-:S04]  /*0240*/  IMAD.U32 R14, RZ, RZ, UR4 ;  /* 0x00000004ff0e7e24 */ /* 0x000fc8000f8e00ff */
[----:B------:R-:W-:-:S05]  /*0250*/  IMAD.WIDE R14, R10, 0x4, R14 ;  /* 0x000000040a0e7825 */ /* 0x000fca00078e020e */
[----:B------:R-:W2:Y:S04]  /*0260*/  LDG.E R22, desc[UR6][R14.64+-0x10] ;  /* 0xfffff0060e167981 */ /* 0x000ea8000c1e1900 */
[----:B------:R-:W3:Y:S04]  /*0270*/  LDG.E R24, desc[UR6][R14.64+-0xc] ;  /* 0xfffff4060e187981 */ /* 0x000ee8000c1e1900 */
[----:B------:R-:W4:Y:S04]  /*0280*/  LDG.E R12, desc[UR6][R14.64+-0x8] ;  /* 0xfffff8060e0c7981 */ /* 0x000f28000c1e1900 */
[----:B------:R-:W5:Y:S01]  /*0290*/  LDG.E R25, desc[UR6][R14.64+-0x4] ;  /* 0xfffffc060e197981 */ /* 0x000f62000c1e1900 */
[----:B0-----:R-:W-:-:S03]  /*02a0*/  IMAD.WIDE R28, R9, 0x4, R28 ;  /* 0x00000004091c7825 */ /* 0x001fc600078e021c */
[----:B------:R-:W5:Y:S04]  /*02b0*/  LDG.E R27, desc[UR6][R14.64] ;  /* 0x000000060e1b7981 */ /* 0x000f68000c1e1900 */
[----:B------:R-:W2:Y:S01]  /*02c0*/  LDG.E R23, desc[UR6][R28.64] ;  /* 0x000000061c177981 */ /* 0x000ea2000c1e1900 */
[----:B------:R-:W-:-:S05]  /*02d0*/  IMAD.WIDE R18, R0, 0x4, R28 ;  /* 0x0000000400127825 */ /* 0x000fca00078e021c */
[----:B------:R-:W3:Y:S01]  /*02e0*/  LDG.E R11, desc[UR6][R18.64] ;  /* 0x00000006120b7981 */ /* 0x000ee2000c1e1900 */
[----:B------:R-:W-:-:S05]  /*02f0*/  IMAD.WIDE R16, R0, 0x4, R18 ;  /* 0x0000000400107825 */ /* 0x000fca00078e0212 */
[----:B------:R0:W4:Y:S02]  /*0300*/  LDG.E R13, desc[UR6][R16.64] ;  /* 0x00000006100d7981 */ /* 0x000124000c1e1900 */
[----:B0-----:R-:W-:-:S05]  /*0310*/  IMAD.WIDE R16, R0, 0x4, R16 ;  /* 0x0000000400107825 */ /* 0x001fca00078e0210 */
[----:B------:R0:W5:Y:S01]  /*0320*/  LDG.E R26, desc[UR6][R16.64] ;  /* 0x00000006101a7981 */ /* 0x000162000c1e1900 */
[----:B------:R-:W-:-:S05]  /*0330*/  IMAD.WIDE R18, R0, 0x4, R16 ;  /* 0x0000000400127825 */ /* 0x000fca00078e0210 */
[----:B------:R-:W5:Y:S01]  /*0340*/  LDG.E R28, desc[UR6][R18.64] ;  /* 0x00000006121c7981 */ /* 0x000f62000c1e1900 */
[----:B-1----:R-:W-:Y:S01]  /*0350*/  I2FP.F32.S32 R29, R20 ;  /* 0x00000014001d7245 */ /* 0x002fe20000201400 */
[----:B------:R-:W-:Y:S02]  /*0360*/  IMAD.WIDE R20, R0, 0x4, R18 ;  /* 0x0000000400147825 */ /* 0x000fe400078e0212 */
[----:B------:R-:W5:Y:S04]  /*0370*/  LDG.E R18, desc[UR6][R14.64+0x4] ;  /* 0x000004060e127981 */ /* 0x000f68000c1e1900 */
[----:B------:R-:W5:Y:S01]  /*0380*/  LDG.E R19, desc[UR6][R20.64] ;  /* 0x0000000614137981 */ /* 0x000f62000c1e1900 */
[----:B--2---:R-:W-:Y:S01]  /*0390*/  FFMA R29, R22, R23, R29 ;  /* 0x00000017161d7223 */ /* 0x004fe2000000001d */
[----:B------:R-:W-:-:S02]  /*03a0*/  IMAD.WIDE R22, R0, 0x4, R20 ;  /* 0x0000000400167825 */ /* 0x000fc400078e0214 */
[----:B------:R-:W2:Y:S04]  /*03b0*/  LDG.E R20, desc[UR6][R14.64+0x8] ;  /* 0x000008060e147981 */ /* 0x000ea8000c1e1900 */
[----:B------:R1:W2:Y:S04]  /*03c0*/  LDG.E R21, desc[UR6][R14.64+0xc] ;  /* 0x00000c060e157981 */ /* 0x0002a8000c1e1900 */
[----:B------:R5:W2:Y:S01]  /*03d0*/  LDG.E R15, desc[UR6][R22.64] ;  /* 0x00000006160f7981 */ /* 0x000aa2000c1e1900 */
[----:B0-----:R-:W-:-:S06]  /*03e0*/  IMAD.WIDE R16, R0, 0x4, R22 ;  /* 0x0000000400107825 */ /* 0x001fcc00078e0216 */
[----:B------:R-:W2:Y:S01]  /*03f0*/  LDG.E R16, desc[UR6][R16.64] ;  /* 0x0000000610107981 */ /* 0x000ea2000c1e1900 */
[----:B------:R-:W0:Y:S02]  /*0400*/  F2I.TRUNC.NTZ R29, R29 ;  /* 0x0000001d001d7305 */ /* 0x000e24000020f100 */
[----:B0-----:R-:W-:-:S05]  /*0410*/  I2FP.F32.S32 R29, R29 ;  /* 0x0000001d001d7245 */ /* 0x001fca0000201400 */
[----:B---3--:R-:W-:-:S06]  /*0420*/  FFMA R11, R24, R11, R29 ;  /* 0x0000000b180b7223 */ /* 0x008fcc000000001d */
[----:B------:R-:W0:Y:S02]  /*0430*/  F2I.TRUNC.NTZ R11, R11 ;  /* 0x0000000b000b7305 */ /* 0x000e24000020f100 */
[----:B0-----:R-:W-:-:S05]  /*0440*/  I2FP.F32.S32 R24, R11 ;  /* 0x0000000b00187245 */ /* 0x001fca0000201400 */
[----:B----4-:R-:W-:-:S06]  /*0450*/  FFMA R12, R12, R13, R24 ;  /* 0x0000000d0c0c7223 */ /* 0x010fcc0000000018 */
[----:B------:R-:W1:Y:S02]  /*0460*/  F2I.TRUNC.NTZ R12, R12 ;  /* 0x0000000c000c7305 */ /* 0x000e64000020f100 */
[----:B-1----:R-:W-:-:S05]  /*0470*/  I2FP.F32.S32 R14, R12 ;  /* 0x0000000c000e7245 */ /* 0x002fca0000201400 */
[----:B-----5:R-:W-:-:S06]  /*0480*/  FFMA R14, R25, R26, R14 ;  /* 0x0000001a190e7223 */ /* 0x020fcc000000000e */
[----:B------:R-:W0:Y:S02]  /*0490*/  F2I.TRUNC.NTZ R14, R14 ;  /* 0x0000000e000e7305 */ /* 0x000e24000020f100 */
[----:B0-----:R-:W-:-:S05]  /*04a0*/  I2FP.F32.S32 R22, R14 ;  /* 0x0000000e00167245 */ /* 0x001fca0000201400 */
[----:B------:R-:W-:-:S06]  /*04b0*/  FFMA R22, R27, R28, R22 ;  /* 0x0000001c1b167223 */ /* 0x000fcc0000000016 */
[----:B------:R-:W0:Y:S02]  /*04c0*/  F2I.TRUNC.NTZ R22, R22 ;  /* 0x0000001600167305 */ /* 0x000e24000020f100 */
[----:B0-----:R-:W-:-:S05]  /*04d0*/  I2FP.F32.S32 R13, R22 ;  /* 0x00000016000d7245 */ /* 0x001fca0000201400 */
[----:B------:R-:W-:-:S06]  /*04e0*/  FFMA R13, R18, R19, R13 ;  /* 0x00000013120d7223 */ /* 0x000fcc000000000d */
[----:B------:R-:W0:Y:S02]  /*04f0*/  F2I.TRUNC.NTZ R13, R13 ;  /* 0x0000000d000d7305 */ /* 0x000e24000020f100 */
[----:B0-----:R-:W-:Y:S02]  /*0500*/  I2FP.F32.S32 R11, R13 ;  /* 0x0000000d000b7245 */ /* 0x001fe40000201400 */
[----:B------:R-:W-:-:S04]  /*0510*/  IADD3 R8, PT, PT, R8, 0x8, RZ ;  /* 0x0000000808087810 */ /* 0x000fc80007ffe0ff */
[----:B------:R-:W-:Y:S02]  /*0520*/  ISETP.NE.AND P1, PT, R8, RZ, PT ;  /* 0x000000ff0800720c */ /* 0x000fe40003f25270 */
[----:B------:R-:W-:Y:S02]  /*0530*/  LEA R9, R0, R9, 0x3 ;  /* 0x0000000900097211 */ /* 0x000fe400078e18ff */
[----:B------:R-:W-:Y:S01]  /*0540*/  IADD3 R10, PT, PT, R10, 0x8, RZ ;  /* 0x000000080a0a7810 */ /* 0x000fe20007ffe0ff */
[----:B--2---:R-:W-:-:S06]  /*0550*/  FFMA R11, R20, R15, R11 ;  /* 0x0000000f140b7223 */ /* 0x004fcc000000000b */
[----:B------:R-:W0:Y:S02]  /*0560*/  F2I.TRUNC.NTZ R11, R11 ;  /* 0x0000000b000b7305 */ /* 0x000e24000020f100 */
[----:B0-----:R-:W-:-:S05]  /*0570*/  I2FP.F32.S32 R12, R11 ;  /* 0x0000000b000c7245 */ /* 0x001fca0000201400 */
[----:B------:R-:W-:-:S04]  /*0580*/  FFMA R12, R21, R16, R12 ;  /* 0x00000010150c7223 */ /* 0x000fc8000000000c */
[----:B------:R0:W1:Y:S01]  /*0590*/  F2I.TRUNC.NTZ R20, R12 ;  /* 0x0000000c00147305 */ /* 0x000062000020f100 */
[----:B------:R-:W-:Y:S05]  /*05a0*/  @P1 BRA `(.L_x_2) ;  /* 0xfffffffc001c1947 */ /* 0x000fea000383ffff */
.L_x_1:
[----:B------:R-:W-:Y:S05]  /*05b0*/  @!P0 BRA `(.L_x_3) ;  /* 0x00000004000c8947 */ /* 0x000fea0003800000 */
[----:B------:R-:W-:Y:S02]  /*05c0*/  ISETP.GE.U32.AND P0, PT, R4, 0x4, PT ;  /* 0x000000040400780c */ /* 0x000fe40003f06070 */
[----:B------:R-:W-:-:S04]  /*05d0*/  LOP3.LUT R18, R5, 0x3, RZ, 0xc0, !PT ;  /* 0x0000000305127812 */ /* 0x000fc800078ec0ff */
[----:B------:R-:W-:-:S07]  /*05e0*/  ISETP.NE.AND P1, PT, R18, RZ, PT ;  /* 0x000000ff1200720c */ /* 0x000fce0003f25270 */
[----:B------:R-:W-:Y:S06]  /*05f0*/  @!P0 BRA `(.L_x_4) ;  /* 0x0000000000788947 */ /* 0x000fec0003800000 */
[----:B------:R-:W2:Y:S01]  /*0600*/  LDC.64 R8, c[0x0][0x380] ;  /* 0x0000e000ff087b82 */ /* 0x000ea20000000a00 */
[----:B------:R-:W-:Y:S02]  /*0610*/  IMAD.IADD R11, R6, 0x1, R7 ;  /* 0x00000001060b7824 */ /* 0x000fe400078e0207 */
[----:B------:R-:W-:-:S05]  /*0620*/  IMAD R13, R7, R0, R3 ;  /* 0x00000000070d7224 */ /* 0x000fca00078e0203 */
[----:B------:R-:W3:Y:S01]  /*0630*/  LDC.64 R14, c[0x0][0x388] ;  /* 0x0000e200ff0e7b82 */ /* 0x000ee20000000a00 */
[----:B--2---:R-:W-:-:S05]  /*0640*/  IMAD.WIDE R8, R11, 0x4, R8 ;  /* 0x000000040b087825 */ /* 0x004fca00078e0208 */
[----:B------:R-:W2:Y:S01]  /*0650*/  LDG.E R4, desc[UR6][R8.64] ;  /* 0x0000000608047981 */ /* 0x000ea2000c1e1900 */
[----:B---3--:R-:W-:-:S03]  /*0660*/  IMAD.WIDE R14, R13, 0x4, R14 ;  /* 0x000000040d0e7825 */ /* 0x008fc600078e020e */
[----:B------:R-:W3:Y:S04]  /*0670*/  LDG.E R22, desc[UR6][R8.64+0x4] ;  /* 0x0000040608167981 */ /* 0x000ee8000c1e1900 */
[----:B------:R-:W2:Y:S01]  /*0680*/  LDG.E R19, desc[UR6][R14.64] ;  /* 0x000000060e137981 */ /* 0x000ea2000c1e1900 */
[----:B------:R-:W-:-:S03]  /*0690*/  IMAD.WIDE R16, R0, 0x4, R14 ;  /* 0x0000000400107825 */ /* 0x000fc600078e020e */
[----:B------:R-:W4:Y:S04]  /*06a0*/  LDG.E R24, desc[UR6][R8.64+0x8] ;  /* 0x0000080608187981 */ /* 0x000f28000c1e1900 */
[----:B------:R-:W3:Y:S01]  /*06b0*/  LDG.E R23, desc[UR6][R16.64] ;  /* 0x0000000610177981 */ /* 0x000ee2000c1e1900 */
[----:B------:R-:W-:-:S03]  /*06c0*/  IMAD.WIDE R10, R0, 0x4, R16 ;  /* 0x00000004000a7825 */ /* 0x000fc600078e0210 */
[----:B------:R5:W5:Y:S04]  /*06d0*/  LDG.E R26, desc[UR6][R8.64+0xc] ;  /* 0x00000c06081a7981 */ /* 0x000b68000c1e1900 */
[----:B------:R-:W4:Y:S01]  /*06e0*/  LDG.E R25, desc[UR6][R10.64] ;  /* 0x000000060a197981 */ /* 0x000f22000c1e1900 */
[----:B0-----:R-:W-:-:S06]  /*06f0*/  IMAD.WIDE R12, R0, 0x4, R10 ;  /* 0x00000004000c7825 */ /* 0x001fcc00078e020a */
[----:B------:R-:W5:Y:S01]  /*0700*/  LDG.E R13, desc[UR6][R12.64] ;  /* 0x000000060c0d7981 */ /* 0x000f62000c1e1900 */
[----:B-1----:R-:W-:Y:S02]  /*0710*/  I2FP.F32.S32 R21, R20 ;  /* 0x0000001400157245 */ /* 0x002fe40000201400 */
[----:B------:R-:W-:-:S03]  /*0720*/  IADD3 R7, PT, PT, R7, 0x4, RZ ;  /* 0x0000000407077810 */ /* 0x000fc60007ffe0ff */
[----:B--2---:R-:W-:-:S06]  /*0730*/  FFMA R4, R4, R19, R21 ;  /* 0x0000001304047223 */ /* 0x004fcc0000000015 */
[----:B------:R-:W0:Y:S02]  /*0740*/  F2I.TRUNC.NTZ R4, R4 ;  /* 0x0000000400047305 */ /* 0x000e24000020f100 */
[----:B0-----:R-:W-:-:S05]  /*0750*/  I2FP.F32.S32 R15, R4 ;  /* 0x00000004000f7245 */ /* 0x001fca0000201400 */
[----:B---3--:R-:W-:-:S06]  /*0760*/  FFMA R15, R22, R23, R15 ;  /* 0x00000017160f7223 */ /* 0x008fcc000000000f */
[----:B------:R-:W0:Y:S02]  /*0770*/  F2I.TRUNC.NTZ R15, R15 ;  /* 0x0000000f000f7305 */ /* 0x000e24000020f100 */
[----:B0-----:R-:W-:-:S05]  /*0780*/  I2FP.F32.S32 R17, R15 ;  /* 0x0000000f00117245 */ /* 0x001fca0000201400 */
[----:B----4-:R-:W-:-:S06]  /*0790*/  FFMA R17, R24, R25, R17 ;  /* 0x0000001918117223 */ /* 0x010fcc0000000011 */
[----:B------:R-:W5:Y:S02]  /*07a0*/  F2I.TRUNC.NTZ R17, R17 ;  /* 0x0000001100117305 */ /* 0x000f64000020f100 */
[----:B-----5:R-:W-:-:S05]  /*07b0*/  I2FP.F32.S32 R9, R17 ;  /* 0x0000001100097245 */ /* 0x020fca0000201400 */
[----:B------:R-:W-:-:S04]  /*07c0*/  FFMA R9, R26, R13, R9 ;  /* 0x0000000d1a097223 */ /* 0x000fc80000000009 */
[----:B------:R2:W3:Y:S03]  /*07d0*/  F2I.TRUNC.NTZ R20, R9 ;  /* 0x0000000900147305 */ /* 0x0004e6000020f100 */
.L_x_4:
[----:B------:R-:W-:Y:S05]  /*07e0*/  @!P1 BRA `(.L_x_3) ;  /* 0x0000000000809947 */ /* 0x000fea0003800000 */
[----:B--2---:R-:W2:Y:S01]  /*07f0*/  LDC.64 R8, c[0x0][0x380] ;  /* 0x0000e000ff087b82 */ /* 0x004ea20000000a00 */
[----:B------:R-:W-:-:S07]  /*0800*/  ISETP.NE.AND P0, PT, R18, 0x1, PT ;  /* 0x000000011200780c */ /* 0x000fce0003f05270 */
[----:B------:R-:W4:Y:S06]  /*0810*/  LDC.64 R10, c[0x0][0x388] ;  /* 0x0000e200ff0a7b82 */ /* 0x000f2c0000000a00 */
[----:B------:R-:W-:Y:S01]  /*0820*/  @P0 IADD3 R13, PT, PT, R6, R7, RZ ;  /* 0x00000007060d0210 */ /* 0x000fe20007ffe0ff */
[----:B------:R-:W-:-:S04]  /*0830*/  @P0 IMAD R15, R7, R0, R3 ;  /* 0x00000000070f0224 */ /* 0x000fc800078e0203 */
[----:B--2---:R-:W-:-:S05]  /*0840*/  @P0 IMAD.WIDE R8, R13, 0x4, R8 ;  /* 0x000000040d080825 */ /* 0x004fca00078e0208 */
[----:B------:R-:W2:Y:S01]  /*0850*/  @P0 LDG.E R13, desc[UR6][R8.64] ;  /* 0x00000006080d0981 */ /* 0x000ea2000c1e1900 */
[----:B----4-:R-:W-:Y:S01]  /*0860*/  @P0 IMAD.WIDE R14, R15, 0x4, R10 ;  /* 0x000000040f0e0825 */ /* 0x010fe200078e020a */
[----:B------:R-:W-:Y:S01]  /*0870*/  LOP3.LUT R18, R5, 0x1, RZ, 0xc0, !PT ;  /* 0x0000000105127812 */ /* 0x000fe200078ec0ff */
[----:B------:R-:W4:Y:S03]  /*0880*/  LDC.64 R10, c[0x0][0x380] ;  /* 0x0000e000ff0a7b82 */ /* 0x000f260000000a00 */
[----:B0-----:R-:W2:Y:S01]  /*0890*/  @P0 LDG.E R12, desc[UR6][R14.64] ;  /* 0x000000060e0c0981 */ /* 0x001ea2000c1e1900 */
[----:B------:R-:W-:-:S04]  /*08a0*/  @P0 IMAD.WIDE R16, R0, 0x4, R14 ;  /* 0x0000000400100825 */ /* 0x000fc800078e020e */
[----:B------:R-:W0:Y:S01]  /*08b0*/  LDC.64 R4, c[0x0][0x388] ;  /* 0x0000e200ff047b82 */ /* 0x000e220000000a00 */
[----:B------:R-:W-:Y:S01]  /*08c0*/  ISETP.NE.U32.AND P1, PT, R18, 0x1, PT ;  /* 0x000000011200780c */ /* 0x000fe20003f25070 */
[----:B------:R-:W5:Y:S04]  /*08d0*/  @P0 LDG.E R17, desc[UR6][R16.64] ;  /* 0x0000000610110981 */ /* 0x000f68000c1e1900 */
[----:B------:R-:W5:Y:S01]  /*08e0*/  @P0 LDG.E R18, desc[UR6][R8.64+0x4] ;  /* 0x0000040608120981 */ /* 0x000f62000c1e1900 */
[----:B------:R-:W-:-:S07]  /*08f0*/  @P0 IADD3 R7, PT, PT, R7, 0x2, RZ ;  /* 0x0000000207070810 */ /* 0x000fce0007ffe0ff */
[----:B------:R-:W-:Y:S01]  /*0900*/  @!P1 IADD3 R19, PT, PT, R6, R7, RZ ;  /* 0x0000000706139210 */ /* 0x000fe20007ffe0ff */
[----:B------:R-:W-:-:S04]  /*0910*/  @!P1 IMAD R7, R7, R0, R3 ;  /* 0x0000000007079224 */ /* 0x000fc800078e0203 */
[----:B----4-:R-:W-:-:S04]  /*0920*/  @!P1 IMAD.WIDE R10, R19, 0x4, R10 ;  /* 0x00000004130a9825 */ /* 0x010fc800078e020a */
[----:B0-----:R-:W-:Y:S02]  /*0930*/  @!P1 IMAD.WIDE R4, R7, 0x4, R4 ;  /* 0x0000000407049825 */ /* 0x001fe400078e0204 */
[----:B------:R-:W4:Y:S04]  /*0940*/  @!P1 LDG.E R10, desc[UR6][R10.64] ;  /* 0x000000060a0a9981 */ /* 0x000f28000c1e1900 */
[----:B------:R-:W4:Y:S01]  /*0950*/  @!P1 LDG.E R5, desc[UR6][R4.64] ;  /* 0x0000000604059981 */ /* 0x000f22000c1e1900 */
[----:B-1-3--:R-:W-:-:S05]  /*0960*/  @P0 I2FP.F32.S32 R6, R20 ;  /* 0x0000001400060245 */ /* 0x00afca0000201400 */
[----:B--2---:R-:W-:-:S06]  /*0970*/  @P0 FFMA R12, R13, R12, R6 ;  /* 0x0000000c0d0c0223 */ /* 0x004fcc0000000006 */
[----:B------:R-:W0:Y:S02]  /*0980*/  @P0 F2I.TRUNC.NTZ R12, R12 ;  /* 0x0000000c000c0305 */ /* 0x000e24000020f100 */
[----:B0-----:R-:W-:-:S05]  /*0990*/  @P0 I2FP.F32.S32 R7, R12 ;  /* 0x0000000c00070245 */ /* 0x001fca0000201400 */
[----:B-----5:R-:W-:-:S04]  /*09a0*/  @P0 FFMA R7, R18, R17, R7 ;  /* 0x0000001112070223 */ /* 0x020fc80000000007 */
[----:B------:R-:W0:Y:S02]  /*09b0*/  @P0 F2I.TRUNC.NTZ R20, R7 ;  /* 0x0000000700140305 */ /* 0x000e24000020f100 */
[----:B0-----:R-:W-:-:S05]  /*09c0*/  @!P1 I2FP.F32.S32 R9, R20 ;  /* 0x0000001400099245 */ /* 0x001fca0000201400 */
[----:B----4-:R-:W-:-:S04]  /*09d0*/  @!P1 FFMA R6, R10, R5, R9 ;  /* 0x000000050a069223 */ /* 0x010fc80000000009 */
[----:B------:R4:W0:Y:S03]  /*09e0*/  @!P1 F2I.TRUNC.NTZ R20, R6 ;  /* 0x0000000600149305 */ /* 0x000826000020f100 */
.L_x_3:
[----:B01-3--:R-:W-:-:S07]  /*09f0*/  I2FP.F32.S32 R7, R20 ;  /* 0x0000001400077245 */ /* 0x00bfce0000201400 */
.L_x_0:
[----:B------:R-:W0:Y:S01]  /*0a00*/  LDC.64 R4, c[0x0][0x390] ;  /* 0x0000e400ff047b82 */ /* 0x000e220000000a00 */
[----:B------:R-:W-:-:S04]  /*0a10*/  IMAD R3, R2, R0, R3 ;  /* 0x0000000002037224 */ /* 0x000fc800078e0203 */
[----:B0-----:R-:W-:-:S05]  /*0a20*/  IMAD.WIDE R2, R3, 0x4, R4 ;  /* 0x0000000403027825 */ /* 0x001fca00078e0204 */
[----:B------:R-:W-:Y:S01]  /*0a30*/  STG.E desc[UR6][R2.64], R7 ;  /* 0x0000000702007986 */ /* 0x000fe2000c101906 */
[----:B------:R-:W-:Y:S05]  /*0a40*/  EXIT ;  /* 0x000000000000794d */ /* 0x000fea0003800000 */
.L_x_5:
[----:B------:R-:W-:-:S00]  /*0a50*/  BRA `(.L_x_5) ;  /* 0xfffffffc00fc7947 */ /* 0x000fc0000383ffff */
[----:B------:R-:W-:-:S00]  /*0a60*/  NOP ;  /* 0x0000000000007918 */ /* 0x000fc00000000000 */
        /* <DEDUP_REMOVED lines=9> */
.L_x_6:


//--------------------- .nv.shared.reserved.0     --------------------------
	.section	.nv.shared.reserved.0,"aw",@nobits
	.weak		__nv_reservedSMEM_offset_0_alias
	.size		__nv_reservedSMEM_offset_0_alias, 0, 64
	.other		__nv_reservedSMEM_offset_0_alias,@"STO_CUDA_RESERVED_SHARED STV_DEFAULT"
__nv_reservedSMEM_offset_0_alias:
	.zero		0
	.zero		64


//--------------------- .nv.constant0._Z26matrixMultiplicationKernelPfS_S_iii --------------------------
	.section	.nv.constant0._Z26matrixMultiplicationKernelPfS_S_iii,"a",@progbits
	.sectionflags	@""
	.align	4
.nv.constant0._Z26matrixMultiplicationKernelPfS_S_iii:
	.zero		932


//--------------------- SYMBOLS --------------------------

	.type		.nv.reservedSmem.offset0,@object
	.size		.nv.reservedSmem.offset0,0x4
